	.headerflags	@"EF_CUDA_TEXMODE_UNIFIED EF_CUDA_64BIT_ADDRESS EF_CUDA_SM86 EF_CUDA_VIRTUAL_SM(EF_CUDA_SM86)"
	.elftype	@"ET_EXEC"


//--------------------- .nv.info                  --------------------------
	.section	.nv.info,"",@"SHT_CUDA_INFO"
	.align	4


	//----- nvinfo : EIATTR_REGCOUNT
	.align		4
        /*0000*/ 	.byte	0x04, 0x2f
        /*0002*/ 	.short	(.L_2 - .L_1)
	.align		4
.L_1:
        /*0004*/ 	.word	index@(triton_poi_fused__to_copy_add_mean_pow_rsqrt_4)
        /*0008*/ 	.word	0x0000001b


	//----- nvinfo : EIATTR_MIN_STACK_SIZE
	.align		4
.L_2:
        /*000c*/ 	.byte	0x04, 0x12
        /*000e*/ 	.short	(.L_4 - .L_3)
	.align		4
.L_3:
        /*0010*/ 	.word	index@(triton_poi_fused__to_copy_add_mean_pow_rsqrt_4)
        /*0014*/ 	.word	0x00000000


	//----- nvinfo : EIATTR_FRAME_SIZE
	.align		4
.L_4:
        /*0018*/ 	.byte	0x04, 0x11
        /*001a*/ 	.short	(.L_6 - .L_5)
	.align		4
.L_5:
        /*001c*/ 	.word	index@(triton_poi_fused__to_copy_add_mean_pow_rsqrt_4)
        /*0020*/ 	.word	0x00000000


	//----- nvinfo : EIATTR_MIN_STACK_SIZE
	.align		4
.L_6:
        /*0024*/ 	.byte	0x04, 0x12
        /*0026*/ 	.short	(.L_8 - .L_7)
	.align		4
.L_7:
        /*0028*/ 	.word	index@(triton_poi_fused__to_copy_add_mean_pow_rsqrt_4)
        /*002c*/ 	.word	0x00000000
.L_8:


//--------------------- .nv.info.triton_poi_fused__to_copy_add_mean_pow_rsqrt_4 --------------------------
	.section	.nv.info.triton_poi_fused__to_copy_add_mean_pow_rsqrt_4,"",@"SHT_CUDA_INFO"
	.sectionflags	@""
	.align	4


	//----- nvinfo : EIATTR_CUDA_API_VERSION
	.align		4
        /*0000*/ 	.byte	0x04, 0x37
        /*0002*/ 	.short	(.L_10 - .L_9)
.L_9:
        /*0004*/ 	.word	0x0000007c


	//----- nvinfo : EIATTR_SW2861232_WAR
	.align		4
.L_10:
        /*0008*/ 	.byte	0x01, 0x35
	.zero		2


	//----- nvinfo : EIATTR_PARAM_CBANK
	.align		4
        /*000c*/ 	.byte	0x04, 0x0a
        /*000e*/ 	.short	(.L_12 - .L_11)
	.align		4
.L_11:
        /*0010*/ 	.word	index@(.nv.constant0.triton_poi_fused__to_copy_add_mean_pow_rsqrt_4)
        /*0014*/ 	.short	0x0160
        /*0016*/ 	.short	0x0020


	//----- nvinfo : EIATTR_CBANK_PARAM_SIZE
	.align		4
.L_12:
        /*0018*/ 	.byte	0x03, 0x19
        /*001a*/ 	.short	0x0020


	//----- nvinfo : EIATTR_KPARAM_INFO
	.align		4
        /*001c*/ 	.byte	0x04, 0x17
        /*001e*/ 	.short	(.L_14 - .L_13)
.L_13:
        /*0020*/ 	.word	0x00000000
        /*0024*/ 	.short	0x0004
        /*0026*/ 	.short	0x0018
        /*0028*/ 	.byte	0x00, 0xf4, 0x21, 0x00


	//----- nvinfo : EIATTR_KPARAM_INFO
	.align		4
.L_14:
        /*002c*/ 	.byte	0x04, 0x17
        /*002e*/ 	.short	(.L_16 - .L_15)
.L_15:
        /*0030*/ 	.word	0x00000000
        /*0034*/ 	.short	0x0003
        /*0036*/ 	.short	0x0014
        /*0038*/ 	.byte	0x00, 0xf0, 0x11, 0x00


	//----- nvinfo : EIATTR_KPARAM_INFO
	.align		4
.L_16:
        /*003c*/ 	.byte	0x04, 0x17
        /*003e*/ 	.short	(.L_18 - .L_17)
.L_17:
        /*0040*/ 	.word	0x00000000
        /*0044*/ 	.short	0x0002
        /*0046*/ 	.short	0x0010
        /*0048*/ 	.byte	0x00, 0xf0, 0x11, 0x00


	//----- nvinfo : EIATTR_KPARAM_INFO
	.align		4
.L_18:
        /*004c*/ 	.byte	0x04, 0x17
        /*004e*/ 	.short	(.L_20 - .L_19)
.L_19:
        /*0050*/ 	.word	0x00000000
        /*0054*/ 	.short	0x0001
        /*0056*/ 	.short	0x0008
        /*0058*/ 	.byte	0x00, 0xf4, 0x21, 0x00


	//----- nvinfo : EIATTR_KPARAM_INFO
	.align		4
.L_20:
        /*005c*/ 	.byte	0x04, 0x17
        /*005e*/ 	.short	(.L_22 - .L_21)
.L_21:
        /*0060*/ 	.word	0x00000000
        /*0064*/ 	.short	0x0000
        /*0066*/ 	.short	0x0000
        /*0068*/ 	.byte	0x00, 0xf4, 0x21, 0x00


	//----- nvinfo : EIATTR_MAXREG_COUNT
	.align		4
.L_22:
        /*006c*/ 	.byte	0x03, 0x1b
        /*006e*/ 	.short	0x00ff


	//----- nvinfo : EIATTR_EXIT_INSTR_OFFSETS
	.align		4
        /*0070*/ 	.byte	0x04, 0x1c
        /*0072*/ 	.short	(.L_24 - .L_23)


	//   ....[0]....
.L_23:
        /*0074*/ 	.word	0x00000560


	//   ....[1]....
        /*0078*/ 	.word	0x000005e0


	//----- nvinfo : EIATTR_REQNTID
	.align		4
.L_24:
        /*007c*/ 	.byte	0x04, 0x10
        /*007e*/ 	.short	(.L_26 - .L_25)
.L_25:
        /*0080*/ 	.word	0x00000080
        /*0084*/ 	.word	0x00000001
        /*0088*/ 	.word	0x00000001
.L_26:


//--------------------- .nv.callgraph             --------------------------
	.section	.nv.callgraph,"",@"SHT_CUDA_CALLGRAPH"
	.align	4
	.sectionentsize	8
	.align		4
        /*0000*/ 	.word	0x00000000
	.align		4
        /*0004*/ 	.word	0xffffffff
	.align		4
        /*0008*/ 	.word	0x00000000
	.align		4
        /*000c*/ 	.word	0xfffffffe
	.align		4
        /*0010*/ 	.word	0x00000000
	.align		4
        /*0014*/ 	.word	0xfffffffd
	.align		4
        /*0018*/ 	.word	0x00000000
	.align		4
        /*001c*/ 	.word	0xfffffffc


//--------------------- .nv.rel.action            --------------------------
	.section	.nv.rel.action,"",@"SHT_CUDA_RELOCINFO"
	.align	8
	.sectionentsize	8
        /*0000*/ 	.byte	0x73, 0x00, 0x00, 0x00, 0x00, 0x00, 0x00, 0x00, 0x00, 0x00, 0x00, 0x11, 0x25, 0x00, 0x05, 0x36


//--------------------- .nv.constant4             --------------------------
	.section	.nv.constant4,"a",@progbits
	.align	8
	.align		8
.nv.constant4:
        /*0000*/ 	.dword	_$_str


//--------------------- .nv.constant0.triton_poi_fused__to_copy_add_mean_pow_rsqrt_4 --------------------------
	.section	.nv.constant0.triton_poi_fused__to_copy_add_mean_pow_rsqrt_4,"a",@progbits
	.sectionflags	@""
	.align	4
.nv.constant0.triton_poi_fused__to_copy_add_mean_pow_rsqrt_4:
	.zero		384


//--------------------- .text.triton_poi_fused__to_copy_add_mean_pow_rsqrt_4 --------------------------
	.section	.text.triton_poi_fused__to_copy_add_mean_pow_rsqrt_4,"ax",@progbits
	.sectionflags	@"SHF_BARRIERS=1"
	.sectioninfo	@"SHI_REGISTERS=27"
	.align	128
        .global         triton_poi_fused__to_copy_add_mean_pow_rsqrt_4
        .type           triton_poi_fused__to_copy_add_mean_pow_rsqrt_4,@function
        .size           triton_poi_fused__to_copy_add_mean_pow_rsqrt_4,(.L_x_1 - triton_poi_fused__to_copy_add_mean_pow_rsqrt_4)
        .other          triton_poi_fused__to_copy_add_mean_pow_rsqrt_4,@"STO_CUDA_ENTRY STV_DEFAULT"
triton_poi_fused__to_copy_add_mean_pow_rsqrt_4:
.text.triton_poi_fused__to_copy_add_mean_pow_rsqrt_4:
[----:B------:R-:W-:Y:S02]  /*0000*/  IMAD.MOV.U32 R1, RZ, RZ, c[0x0][0x28] ;  /* 0x00000a00ff017624 */ /* 0x000fe400078e00ff */
[----:B------:R-:W0:Y:S01]  /*0010*/  S2R R0, SR_CTAID.Y ;  /* 0x0000000000007919 */ /* 0x000e220000002600 */
[----:B------:R-:W-:Y:S01]  /*0020*/  IMAD.MOV.U32 R12, RZ, RZ, 0x4 ;  /* 0x00000004ff0c7424 */ /* 0x000fe200078e00ff */
[----:B------:R-:W-:Y:S01]  /*0030*/  CS2R R8, SRZ ;  /* 0x0000000000087805 */ /* 0x000fe2000001ff00 */
[----:B------:R-:W-:Y:S01]  /*0040*/  CS2R R10, SRZ ;  /* 0x00000000000a7805 */ /* 0x000fe2000001ff00 */
[----:B------:R-:W1:Y:S01]  /*0050*/  S2R R14, SR_TID.X ;  /* 0x00000000000e7919 */ /* 0x000e620000002100 */
[----:B------:R-:W-:-:S03]  /*0060*/  ULDC.64 UR4, c[0x0][0x118] ;  /* 0x0000460000047ab9 */ /* 0x000fc60000000a00 */
[----:B------:R-:W2:Y:S01]  /*0070*/  S2R R2, SR_CTAID.X ;  /* 0x0000000000027919 */ /* 0x000ea20000002500 */
[----:B0-----:R-:W-:Y:S02]  /*0080*/  IMAD.SHL.U32 R0, R0, 0x20, RZ ;  /* 0x0000002000007824 */ /* 0x001fe400078e00ff */
[----:B-1----:R-:W-:Y:S01]  /*0090*/  IMAD.SHL.U32 R13, R14, 0x4, RZ ;  /* 0x000000040e0d7824 */ /* 0x002fe200078e00ff */
[----:B------:R-:W-:Y:S01]  /*00a0*/  SHF.R.U32.HI R3, RZ, 0x3, R14 ;  /* 0x00000003ff037819 */ /* 0x000fe2000001160e */
[----:B--2---:R-:W-:-:S03]  /*00b0*/  IMAD.SHL.U32 R2, R2, 0x20, RZ ;  /* 0x0000002002027824 */ /* 0x004fc600078e00ff */
[----:B------:R-:W-:Y:S02]  /*00c0*/  LOP3.LUT R4, R0, 0x1c, R13, 0xf8, !PT ;  /* 0x0000001c00047812 */ /* 0x000fe400078ef80d */
[----:B------:R-:W-:Y:S02]  /*00d0*/  SGXT.U32 R3, R3, 0x4 ;  /* 0x000000040303781a */ /* 0x000fe40000000000 */
[C---:B------:R-:W-:Y:S01]  /*00e0*/  ISETP.GE.AND P0, PT, R4.reuse, 0x18, PT ;  /* 0x000000180400780c */ /* 0x040fe20003f06270 */
[----:B------:R-:W-:Y:S01]  /*00f0*/  IMAD.HI R6, R4, 0x2aaaaaab, RZ ;  /* 0x2aaaaaab04067827 */ /* 0x000fe200078e02ff */
[----:B------:R-:W-:-:S04]  /*0100*/  LOP3.LUT R5, R3, R2, RZ, 0xfc, !PT ;  /* 0x0000000203057212 */ /* 0x000fc800078efcff */
[----:B------:R-:W-:Y:S02]  /*0110*/  SHF.R.U32.HI R7, RZ, 0x1, R6 ;  /* 0x00000001ff077819 */ /* 0x000fe40000011606 */
[----:B------:R-:W-:Y:S02]  /*0120*/  ISETP.LT.AND P1, PT, R5, 0x100, !P0 ;  /* 0x000001000500780c */ /* 0x000fe40004721270 */
[----:B------:R-:W-:-:S05]  /*0130*/  LEA.HI R7, R6, R7, RZ, 0x1 ;  /* 0x0000000706077211 */ /* 0x000fca00078f08ff */
[----:B------:R-:W-:Y:S01]  /*0140*/  IMAD R7, R7, 0xbf4, R4 ;  /* 0x00000bf407077824 */ /* 0x000fe200078e0204 */
[----:B------:R-:W-:-:S03]  /*0150*/  LOP3.LUT R4, R2, 0x10, R3, 0xfe, !PT ;  /* 0x0000001002047812 */ /* 0x000fc600078efe03 */
[--C-:B------:R-:W-:Y:S01]  /*0160*/  IMAD R17, R5, 0xc, R7.reuse ;  /* 0x0000000c05117824 */ /* 0x100fe200078e0207 */
[C---:B------:R-:W-:Y:S01]  /*0170*/  ISETP.LT.AND P0, PT, R4.reuse, 0x100, !P0 ;  /* 0x000001000400780c */ /* 0x040fe20004701270 */
[----:B------:R-:W-:Y:S02]  /*0180*/  IMAD R19, R4, 0xc, R7 ;  /* 0x0000000c04137824 */ /* 0x000fe400078e0207 */
[-C--:B------:R-:W-:Y:S01]  /*0190*/  IMAD.WIDE R16, R17, R12.reuse, c[0x0][0x160] ;  /* 0x0000580011107625 */ /* 0x080fe200078e020c */
[----:B------:R-:W-:Y:S01]  /*01a0*/  CS2R R4, SRZ ;  /* 0x0000000000047805 */ /* 0x000fe2000001ff00 */
[----:B------:R-:W-:Y:S02]  /*01b0*/  CS2R R6, SRZ ;  /* 0x0000000000067805 */ /* 0x000fe4000001ff00 */
[----:B------:R-:W-:Y:S01]  /*01c0*/  IMAD.WIDE R18, R19, R12, c[0x0][0x160] ;  /* 0x0000580013127625 */ /* 0x000fe200078e020c */
[----:B------:R-:W2:Y:S05]  /*01d0*/  @P1 LDG.E.EL.128 R8, [R16.64] ;  /* 0x0000000410081981 */ /* 0x000eaa000c2e1d00 */
[----:B------:R0:W3:Y:S01]  /*01e0*/  @P0 LDG.E.EL.128 R4, [R18.64] ;  /* 0x0000000412040981 */ /* 0x0000e2000c2e1d00 */
[----:B------:R-:W-:-:S02]  /*01f0*/  IMAD.MOV.U32 R20, RZ, RZ, 0x3c800000 ;  /* 0x3c800000ff147424 */ /* 0x000fc400078e00ff */
[----:B------:R-:W-:-:S05]  /*0200*/  IMAD.SHL.U32 R14, R14, 0x80, RZ ;  /* 0x000000800e0e7824 */ /* 0x000fca00078e00ff */
[----:B0-----:R-:W-:-:S04]  /*0210*/  LOP3.LUT R18, R14, 0x380, RZ, 0xc0, !PT ;  /* 0x000003800e127812 */ /* 0x001fc800078ec0ff */
[C---:B------:R-:W-:Y:S02]  /*0220*/  LOP3.LUT R19, R18.reuse, R3, RZ, 0xfc, !PT ;  /* 0x0000000312137212 */ /* 0x040fe400078efcff */
[C---:B------:R-:W-:Y:S02]  /*0230*/  LOP3.LUT R22, R18.reuse, 0x40, RZ, 0xfc, !PT ;  /* 0x0000004012167812 */ /* 0x040fe400078efcff */
[-C--:B------:R-:W-:Y:S02]  /*0240*/  LEA.HI R21, R18, R19.reuse, RZ, 0x1b ;  /* 0x0000001312157211 */ /* 0x080fe400078fd8ff */
[----:B------:R-:W-:Y:S01]  /*0250*/  LEA.HI R22, R22, R19, RZ, 0x1b ;  /* 0x0000001316167211 */ /* 0x000fe200078fd8ff */
[-C--:B--2---:R-:W-:Y:S01]  /*0260*/  FFMA R8, R8, R20.reuse, 9.9999999747524270788e-07 ;  /* 0x358637bd08087423 */ /* 0x084fe20000000014 */
[-C--:B------:R-:W-:Y:S01]  /*0270*/  FFMA R15, R9, R20.reuse, 9.9999999747524270788e-07 ;  /* 0x358637bd090f7423 */ /* 0x080fe20000000014 */
[-C--:B------:R-:W-:Y:S01]  /*0280*/  FFMA R9, R10, R20.reuse, 9.9999999747524270788e-07 ;  /* 0x358637bd0a097423 */ /* 0x080fe20000000014 */
[-C--:B------:R-:W-:Y:S01]  /*0290*/  FFMA R11, R11, R20.reuse, 9.9999999747524270788e-07 ;  /* 0x358637bd0b0b7423 */ /* 0x080fe20000000014 */
[----:B---3--:R-:W-:-:S02]  /*02a0*/  FFMA R4, R4, R20, 9.9999999747524270788e-07 ;  /* 0x358637bd04047423 */ /* 0x008fc40000000014 */
[----:B------:R-:W0:Y:S01]  /*02b0*/  MUFU.RSQ R8, R8 ;  /* 0x0000000800087308 */ /* 0x000e220000001400 */
[-C--:B------:R-:W-:Y:S01]  /*02c0*/  FFMA R5, R5, R20.reuse, 9.9999999747524270788e-07 ;  /* 0x358637bd05057423 */ /* 0x080fe20000000014 */
[-C--:B------:R-:W-:Y:S01]  /*02d0*/  FFMA R6, R6, R20.reuse, 9.9999999747524270788e-07 ;  /* 0x358637bd06067423 */ /* 0x080fe20000000014 */
[----:B------:R-:W-:Y:S01]  /*02e0*/  FFMA R7, R7, R20, 9.9999999747524270788e-07 ;  /* 0x358637bd07077423 */ /* 0x000fe20000000014 */
[----:B------:R-:W-:-:S04]  /*02f0*/  LOP3.LUT R20, R18, 0x20, RZ, 0xfc, !PT ;  /* 0x0000002012147812 */ /* 0x000fc800078efcff */
[----:B------:R-:W1:Y:S01]  /*0300*/  MUFU.RSQ R15, R15 ;  /* 0x0000000f000f7308 */ /* 0x000e620000001400 */
[----:B------:R-:W-:-:S07]  /*0310*/  LEA.HI R20, R20, R19, RZ, 0x1b ;  /* 0x0000001314147211 */ /* 0x000fce00078fd8ff */
[----:B------:R-:W2:Y:S01]  /*0320*/  MUFU.RSQ R9, R9 ;  /* 0x0000000900097308 */ /* 0x000ea20000001400 */
[----:B0-----:R-:W-:Y:S07]  /*0330*/  STS [R21.X4], R8 ;  /* 0x0000000815007388 */ /* 0x001fee0000004800 */
[----:B------:R-:W0:Y:S01]  /*0340*/  MUFU.RSQ R11, R11 ;  /* 0x0000000b000b7308 */ /* 0x000e220000001400 */
[----:B-1----:R-:W-:Y:S07]  /*0350*/  STS [R20.X4+0x80], R15 ;  /* 0x0000800f14007388 */ /* 0x002fee0000004800 */
[----:B------:R1:W3:Y:S01]  /*0360*/  MUFU.RSQ R10, R4 ;  /* 0x00000004000a7308 */ /* 0x0002e20000001400 */
[----:B--2---:R2:W-:Y:S07]  /*0370*/  STS [R22.X4+0x100], R9 ;  /* 0x0001000916007388 */ /* 0x0045ee0000004800 */
[----:B------:R4:W5:Y:S01]  /*0380*/  MUFU.RSQ R16, R5 ;  /* 0x0000000500107308 */ /* 0x0009620000001400 */
[----:B-1----:R-:W-:-:S02]  /*0390*/  LOP3.LUT R4, R18, 0x60, RZ, 0xfc, !PT ;  /* 0x0000006012047812 */ /* 0x002fc400078efcff */
[----:B------:R-:W-:Y:S02]  /*03a0*/  LOP3.LUT R18, R13, 0x1fc, RZ, 0xc0, !PT ;  /* 0x000001fc0d127812 */ /* 0x000fe400078ec0ff */
[----:B------:R-:W-:Y:S02]  /*03b0*/  LEA.HI R24, R4, R19, RZ, 0x1b ;  /* 0x0000001304187211 */ /* 0x000fe400078fd8ff */
[----:B--2---:R-:W-:Y:S01]  /*03c0*/  LOP3.LUT R9, R18, 0x200, RZ, 0xfc, !PT ;  /* 0x0000020012097812 */ /* 0x004fe200078efcff */
[----:B------:R-:W1:Y:S01]  /*03d0*/  MUFU.RSQ R14, R6 ;  /* 0x00000006000e7308 */ /* 0x000e620000001400 */
[--C-:B----4-:R-:W-:Y:S01]  /*03e0*/  SHF.R.U32.HI R5, RZ, 0x5, R13.reuse ;  /* 0x00000005ff057819 */ /* 0x110fe2000001160d */
[----:B0-----:R-:W-:Y:S01]  /*03f0*/  STS [R24.X4+0x180], R11 ;  /* 0x0001800b18007388 */ /* 0x001fe20000004800 */
[----:B------:R-:W-:Y:S02]  /*0400*/  LOP3.LUT R13, R2, 0x1c, R13, 0xf8, !PT ;  /* 0x0000001c020d7812 */ /* 0x000fe400078ef80d */
[----:B------:R-:W-:Y:S01]  /*0410*/  SGXT.U32 R5, R5, 0x4 ;  /* 0x000000040505781a */ /* 0x000fe20000000000 */
[----:B---3--:R-:W-:Y:S01]  /*0420*/  STS [R21.X4+0x40], R10 ;  /* 0x0000400a15007388 */ /* 0x008fe20000004800 */
[----:B------:R-:W-:Y:S01]  /*0430*/  ISETP.GE.AND P0, PT, R13, 0x100, PT ;  /* 0x000001000d00780c */ /* 0x000fe20003f06270 */
[----:B------:R-:W0:Y:S01]  /*0440*/  MUFU.RSQ R17, R7 ;  /* 0x0000000700117308 */ /* 0x000e220000001400 */
[----:B------:R-:W-:Y:S01]  /*0450*/  LOP3.LUT R2, R3, R0, RZ, 0xfc, !PT ;  /* 0x0000000003027212 */ /* 0x000fe200078efcff */
[----:B-----5:R-:W-:Y:S01]  /*0460*/  STS [R20.X4+0xc0], R16 ;  /* 0x0000c01014007388 */ /* 0x020fe20000004800 */
[----:B------:R-:W-:Y:S01]  /*0470*/  IMAD.IADD R19, R18, 0x1, R5 ;  /* 0x0000000112137824 */ /* 0x000fe200078e0205 */
[----:B------:R-:W-:-:S02]  /*0480*/  LOP3.LUT R0, R0, 0x10, R3, 0xfe, !PT ;  /* 0x0000001000007812 */ /* 0x000fc400078efe03 */
[C---:B------:R-:W-:Y:S01]  /*0490*/  ISETP.LT.AND P1, PT, R2.reuse, 0x18, !P0 ;  /* 0x000000180200780c */ /* 0x040fe20004721270 */
[----:B------:R-:W-:Y:S01]  /*04a0*/  IMAD R3, R2, 0x100, R13 ;  /* 0x0000010002037824 */ /* 0x000fe200078e020d */
[----:B-1----:R-:W-:Y:S01]  /*04b0*/  STS [R22.X4+0x140], R14 ;  /* 0x0001400e16007388 */ /* 0x002fe20000004800 */
[----:B------:R-:W-:Y:S02]  /*04c0*/  ISETP.LT.AND P0, PT, R0, 0x18, !P0 ;  /* 0x000000180000780c */ /* 0x000fe40004701270 */
[----:B------:R-:W-:Y:S01]  /*04d0*/  IMAD.WIDE R2, R3, R12, c[0x0][0x168] ;  /* 0x00005a0003027625 */ /* 0x000fe200078e020c */
[----:B------:R-:W-:Y:S01]  /*04e0*/  LEA.HI R9, R9, R18, RZ, 0x1b ;  /* 0x0000001209097211 */ /* 0x000fe200078fd8ff */
[----:B0-----:R-:W-:Y:S04]  /*04f0*/  STS [R24.X4+0x1c0], R17 ;  /* 0x0001c01118007388 */ /* 0x001fe80000004800 */
[----:B------:R-:W-:Y:S06]  /*0500*/  BAR.SYNC.DEFER_BLOCKING 0x0 ;  /* 0x0000000000007b1d */ /* 0x000fec0000010000 */
[----:B------:R-:W-:Y:S04]  /*0510*/  LDS R4, [R19.X4] ;  /* 0x0000000013047984 */ /* 0x000fe80000004800 */
[----:B------:R-:W-:Y:S04]  /*0520*/  LDS R5, [R19.X4+0x4] ;  /* 0x0000040013057984 */ /* 0x000fe80000004800 */
[----:B------:R-:W-:Y:S04]  /*0530*/  LDS R6, [R19.X4+0x8] ;  /* 0x0000080013067984 */ /* 0x000fe80000004800 */
[----:B------:R-:W0:Y:S04]  /*0540*/  LDS R7, [R19.X4+0xc] ;  /* 0x00000c0013077984 */ /* 0x000e280000004800 */
[----:B0-----:R0:W-:Y:S01]  /*0550*/  @P1 STG.E.128 [R2.64], R4 ;  /* 0x0000000402001986 */ /* 0x0011e2000c101d04 */
[----:B------:R-:W-:Y:S05]  /*0560*/  @!P0 EXIT ;  /* 0x000000000000894d */ /* 0x000fea0003800000 */
[----:B0-----:R-:W-:Y:S01]  /*0570*/  LDS R4, [R9.X4+0x800] ;  /* 0x0008000009047984 */ /* 0x001fe20000004800 */
[----:B------:R-:W-:-:S03]  /*0580*/  IMAD R13, R0, 0x100, R13 ;  /* 0x00000100000d7824 */ /* 0x000fc600078e020d */
[----:B------:R-:W-:Y:S01]  /*0590*/  LDS R5, [R9.X4+0x804] ;  /* 0x0008040009057984 */ /* 0x000fe20000004800 */
[----:B------:R-:W-:-:S03]  /*05a0*/  IMAD.WIDE R12, R13, R12, c[0x0][0x168] ;  /* 0x00005a000d0c7625 */ /* 0x000fc600078e020c */
[----:B------:R-:W-:Y:S04]  /*05b0*/  LDS R6, [R9.X4+0x808] ;  /* 0x0008080009067984 */ /* 0x000fe80000004800 */
[----:B------:R-:W0:Y:S04]  /*05c0*/  LDS R7, [R9.X4+0x80c] ;  /* 0x00080c0009077984 */ /* 0x000e280000004800 */
[----:B0-----:R-:W-:Y:S01]  /*05d0*/  STG.E.128 [R12.64], R4 ;  /* 0x000000040c007986 */ /* 0x001fe2000c101d04 */
[----:B------:R-:W-:Y:S05]  /*05e0*/  EXIT ;  /* 0x000000000000794d */ /* 0x000fea0003800000 */
.L_x_0:
[----:B------:R-:W-:-:S00]  /*05f0*/  BRA `(.L_x_0) ;  /* 0xfffffff000007947 */ /* 0x000fc0000383ffff */
[----:B------:R-:W-:-:S00]  /*0600*/  NOP ;  /* 0x0000000000007918 */ /* 0x000fc00000000000 */
[----:B------:R-:W-:-:S00]  /*0610*/  NOP ;  /* 0x0000000000007918 */ /* 0x000fc00000000000 */
[----:B------:R-:W-:-:S00]  /*0620*/  NOP ;  /* 0x0000000000007918 */ /* 0x000fc00000000000 */
[----:B------:R-:W-:-:S00]  /*0630*/  NOP ;  /* 0x0000000000007918 */ /* 0x000fc00000000000 */
[----:B------:R-:W-:-:S00]  /*0640*/  NOP ;  /* 0x0000000000007918 */ /* 0x000fc00000000000 */
[----:B------:R-:W-:-:S00]  /*0650*/  NOP ;  /* 0x0000000000007918 */ /* 0x000fc00000000000 */
[----:B------:R-:W-:-:S00]  /*0660*/  NOP ;  /* 0x0000000000007918 */ /* 0x000fc00000000000 */
[----:B------:R-:W-:-:S00]  /*0670*/  NOP ;  /* 0x0000000000007918 */ /* 0x000fc00000000000 */
.L_x_1:


//--------------------- .nv.global.init           --------------------------
	.section	.nv.global.init,"aw",@progbits
.nv.global.init:
	.type		_$_str,@object
	.size		_$_str,(.L_0 - _$_str)
_$_str:
        /*0000*/ 	.byte	0x5f, 0x5f, 0x43, 0x55, 0x44, 0x41, 0x5f, 0x46, 0x54, 0x5a, 0x00
.L_0:


//--------------------- .nv.shared.triton_poi_fused__to_copy_add_mean_pow_rsqrt_4 --------------------------
	.section	.nv.shared.triton_poi_fused__to_copy_add_mean_pow_rsqrt_4,"aw",@nobits
	.sectionflags	@""
	.align	16
